	.headerflags	@"EF_CUDA_TEXMODE_UNIFIED EF_CUDA_64BIT_ADDRESS EF_CUDA_ACCELERATORS EF_CUDA_SM90 EF_CUDA_VIRTUAL_SM(EF_CUDA_SM90)"
	.elftype	@"ET_EXEC"


//--------------------- .nv.info                  --------------------------
	.section	.nv.info,"",@"SHT_CUDA_INFO"
	.align	4


	//----- nvinfo : EIATTR_REGCOUNT
	.align		4
        /*0000*/ 	.byte	0x04, 0x2f
        /*0002*/ 	.short	(.L_1 - .L_0)
	.align		4
.L_0:
        /*0004*/ 	.word	index@(triton_poi_fused_convolution_19)
        /*0008*/ 	.word	0x00000020


	//----- nvinfo : EIATTR_MIN_STACK_SIZE
	.align		4
.L_1:
        /*000c*/ 	.byte	0x04, 0x12
        /*000e*/ 	.short	(.L_3 - .L_2)
	.align		4
.L_2:
        /*0010*/ 	.word	index@(triton_poi_fused_convolution_19)
        /*0014*/ 	.word	0x00000000


	//----- nvinfo : EIATTR_FRAME_SIZE
	.align		4
.L_3:
        /*0018*/ 	.byte	0x04, 0x11
        /*001a*/ 	.short	(.L_5 - .L_4)
	.align		4
.L_4:
        /*001c*/ 	.word	index@(triton_poi_fused_convolution_19)
        /*0020*/ 	.word	0x00000000


	//----- nvinfo : EIATTR_MIN_STACK_SIZE
	.align		4
.L_5:
        /*0024*/ 	.byte	0x04, 0x12
        /*0026*/ 	.short	(.L_7 - .L_6)
	.align		4
.L_6:
        /*0028*/ 	.word	index@(triton_poi_fused_convolution_19)
        /*002c*/ 	.word	0x00000000
.L_7:


//--------------------- .nv.info.triton_poi_fused_convolution_19 --------------------------
	.section	.nv.info.triton_poi_fused_convolution_19,"",@"SHT_CUDA_INFO"
	.sectionflags	@""
	.align	4


	//----- nvinfo : EIATTR_CUDA_API_VERSION
	.align		4
        /*0000*/ 	.byte	0x04, 0x37
        /*0002*/ 	.short	(.L_9 - .L_8)
.L_8:
        /*0004*/ 	.word	0x0000007c


	//----- nvinfo : EIATTR_KPARAM_INFO
	.align		4
.L_9:
        /*0008*/ 	.byte	0x04, 0x17
        /*000a*/ 	.short	(.L_11 - .L_10)
.L_10:
        /*000c*/ 	.word	0x00000000
        /*0010*/ 	.short	0x0004
        /*0012*/ 	.short	0x001c
        /*0014*/ 	.byte	0x00, 0xf0, 0x11, 0x00


	//----- nvinfo : EIATTR_KPARAM_INFO
	.align		4
.L_11:
        /*0018*/ 	.byte	0x04, 0x17
        /*001a*/ 	.short	(.L_13 - .L_12)
.L_12:
        /*001c*/ 	.word	0x00000000
        /*0020*/ 	.short	0x0003
        /*0022*/ 	.short	0x0018
        /*0024*/ 	.byte	0x00, 0xf0, 0x11, 0x00


	//----- nvinfo : EIATTR_KPARAM_INFO
	.align		4
.L_13:
        /*0028*/ 	.byte	0x04, 0x17
        /*002a*/ 	.short	(.L_15 - .L_14)
.L_14:
        /*002c*/ 	.word	0x00000000
        /*0030*/ 	.short	0x0002
        /*0032*/ 	.short	0x0010
        /*0034*/ 	.byte	0x00, 0xf4, 0x21, 0x00


	//----- nvinfo : EIATTR_KPARAM_INFO
	.align		4
.L_15:
        /*0038*/ 	.byte	0x04, 0x17
        /*003a*/ 	.short	(.L_17 - .L_16)
.L_16:
        /*003c*/ 	.word	0x00000000
        /*0040*/ 	.short	0x0001
        /*0042*/ 	.short	0x0008
        /*0044*/ 	.byte	0x00, 0xf4, 0x21, 0x00


	//----- nvinfo : EIATTR_KPARAM_INFO
	.align		4
.L_17:
        /*0048*/ 	.byte	0x04, 0x17
        /*004a*/ 	.short	(.L_19 - .L_18)
.L_18:
        /*004c*/ 	.word	0x00000000
        /*0050*/ 	.short	0x0000
        /*0052*/ 	.short	0x0000
        /*0054*/ 	.byte	0x00, 0xf4, 0x21, 0x00


	//----- nvinfo : EIATTR_SPARSE_MMA_MASK
	.align		4
.L_19:
        /*0058*/ 	.byte	0x03, 0x50
        /*005a*/ 	.short	0x0000


	//----- nvinfo : EIATTR_MAXREG_COUNT
	.align		4
        /*005c*/ 	.byte	0x03, 0x1b
        /*005e*/ 	.short	0x00ff


	//----- nvinfo : EIATTR_EXIT_INSTR_OFFSETS
	.align		4
        /*0060*/ 	.byte	0x04, 0x1c
        /*0062*/ 	.short	(.L_21 - .L_20)


	//   ....[0]....
.L_20:
        /*0064*/ 	.word	0x00000930


	//   ....[1]....
        /*0068*/ 	.word	0x000009c0


	//----- nvinfo : EIATTR_REQNTID
	.align		4
.L_21:
        /*006c*/ 	.byte	0x04, 0x10
        /*006e*/ 	.short	(.L_23 - .L_22)
.L_22:
        /*0070*/ 	.word	0x00000100
        /*0074*/ 	.word	0x00000001
        /*0078*/ 	.word	0x00000001


	//----- nvinfo : EIATTR_CBANK_PARAM_SIZE
	.align		4
.L_23:
        /*007c*/ 	.byte	0x03, 0x19
        /*007e*/ 	.short	0x0020


	//----- nvinfo : EIATTR_PARAM_CBANK
	.align		4
        /*0080*/ 	.byte	0x04, 0x0a
        /*0082*/ 	.short	(.L_25 - .L_24)
	.align		4
.L_24:
        /*0084*/ 	.word	index@(.nv.constant0.triton_poi_fused_convolution_19)
        /*0088*/ 	.short	0x0210
        /*008a*/ 	.short	0x0020


	//----- nvinfo : EIATTR_SW_WAR
	.align		4
.L_25:
        /*008c*/ 	.byte	0x04, 0x36
        /*008e*/ 	.short	(.L_27 - .L_26)
.L_26:
        /*0090*/ 	.word	0x00000008
.L_27:


//--------------------- .nv.callgraph             --------------------------
	.section	.nv.callgraph,"",@"SHT_CUDA_CALLGRAPH"
	.align	4
	.sectionentsize	8
	.align		4
        /*0000*/ 	.word	0x00000000
	.align		4
        /*0004*/ 	.word	0xffffffff
	.align		4
        /*0008*/ 	.word	0x00000000
	.align		4
        /*000c*/ 	.word	0xfffffffe
	.align		4
        /*0010*/ 	.word	0x00000000
	.align		4
        /*0014*/ 	.word	0xfffffffd
	.align		4
        /*0018*/ 	.word	0x00000000
	.align		4
        /*001c*/ 	.word	0xfffffffc


//--------------------- .text.triton_poi_fused_convolution_19 --------------------------
	.section	.text.triton_poi_fused_convolution_19,"ax",@progbits
	.sectionflags	@"SHF_BARRIERS=1"
	.align	128
        .global         triton_poi_fused_convolution_19
        .type           triton_poi_fused_convolution_19,@function
        .size           triton_poi_fused_convolution_19,(.L_x_1 - triton_poi_fused_convolution_19)
        .other          triton_poi_fused_convolution_19,@"STO_CUDA_ENTRY STV_DEFAULT"
triton_poi_fused_convolution_19:
.text.triton_poi_fused_convolution_19:
[----:B------:R-:W0:Y:S01]  /*0000*/  LDC R1, c[0x0][0x28] ;  /* 0x00000a00ff017b82 */ /* 0x000e220000000800 */
[----:B------:R-:W1:Y:S07]  /*0010*/  S2R R0, SR_TID.X ;  /* 0x0000000000007919 */ /* 0x000e6e0000002100 */
[----:B------:R-:W2:Y:S01]  /*0020*/  LDC.64 R28, c[0x0][0x210] ;  /* 0x00008400ff1c7b82 */ /* 0x000ea20000000a00 */
[----:B------:R-:W-:Y:S02]  /*0030*/  CS2R R8, SRZ ;  /* 0x0000000000087805 */ /* 0x000fe4000001ff00 */
[----:B------:R-:W-:Y:S01]  /*0040*/  CS2R R10, SRZ ;  /* 0x00000000000a7805 */ /* 0x000fe2000001ff00 */
[----:B------:R-:W3:Y:S01]  /*0050*/  S2R R25, SR_CTAID.Y ;  /* 0x0000000000197919 */ /* 0x000ee20000002600 */
[----:B------:R-:W-:Y:S01]  /*0060*/  ULDC.64 UR6, c[0x0][0x208] ;  /* 0x0000820000067ab9 */ /* 0x000fe20000000a00 */
[----:B------:R-:W4:Y:S01]  /*0070*/  S2R R3, SR_CTAID.X ;  /* 0x0000000000037919 */ /* 0x000f220000002500 */
[----:B-1----:R-:W-:Y:S01]  /*0080*/  SHF.R.U32.HI R6, RZ, 0x2, R0 ;  /* 0x00000002ff067819 */ /* 0x002fe20000011600 */
[----:B------:R-:W-:-:S02]  /*0090*/  IMAD.SHL.U32 R2, R0, 0x4, RZ ;  /* 0x0000000400027824 */ /* 0x000fc400078e00ff */
[----:B---3--:R-:W-:Y:S01]  /*00a0*/  IMAD.SHL.U32 R25, R25, 0x10, RZ ;  /* 0x0000001019197824 */ /* 0x008fe200078e00ff */
[----:B------:R-:W-:-:S04]  /*00b0*/  SGXT.U32 R6, R6, 0x6 ;  /* 0x000000060606781a */ /* 0x000fc80000000000 */
[----:B------:R-:W-:Y:S02]  /*00c0*/  LOP3.LUT R4, R25, 0xc, R2, 0xf8, !PT ;  /* 0x0000000c19047812 */ /* 0x000fe400078ef802 */
[----:B----4-:R-:W-:Y:S02]  /*00d0*/  PRMT R5, R6, 0x6540, R3 ;  /* 0x0000654006057816 */ /* 0x010fe40000000003 */
[----:B------:R-:W-:Y:S02]  /*00e0*/  CS2R R6, SRZ ;  /* 0x0000000000067805 */ /* 0x000fe4000001ff00 */
[C---:B------:R-:W-:Y:S01]  /*00f0*/  ISETP.GE.AND P0, PT, R4.reuse, 0x10, PT ;  /* 0x000000100400780c */ /* 0x040fe20003f06270 */
[----:B------:R-:W-:Y:S01]  /*0100*/  IMAD R23, R4, 0x400, R5 ;  /* 0x0000040004177824 */ /* 0x000fe200078e0205 */
[----:B------:R-:W-:-:S03]  /*0110*/  CS2R R4, SRZ ;  /* 0x0000000000047805 */ /* 0x000fc6000001ff00 */
[----:B------:R-:W-:-:S05]  /*0120*/  IMAD.SHL.U32 R23, R23, 0x4, RZ ;  /* 0x0000000417177824 */ /* 0x000fca00078e00ff */
[----:B------:R-:W-:-:S03]  /*0130*/  LOP3.LUT R13, R23, 0x100, RZ, 0xfc, !PT ;  /* 0x00000100170d7812 */ /* 0x000fc600078efcff */
[----:B------:R-:W1:Y:S01]  /*0140*/  @!P0 LDC.64 R26, c[0x0][0x218] ;  /* 0x00008600ff1a8b82 */ /* 0x000e620000000a00 */
[C---:B------:R-:W-:Y:S02]  /*0150*/  LOP3.LUT R21, R23.reuse, 0x200, RZ, 0xfc, !PT ;  /* 0x0000020017157812 */ /* 0x040fe400078efcff */
[----:B------:R-:W-:Y:S01]  /*0160*/  LOP3.LUT R15, R23, 0x300, RZ, 0xfc, !PT ;  /* 0x00000300170f7812 */ /* 0x000fe200078efcff */
[----:B--2---:R-:W-:-:S04]  /*0170*/  IMAD.WIDE R12, R13, 0x4, R28 ;  /* 0x000000040d0c7825 */ /* 0x004fc800078e021c */
[--C-:B------:R-:W-:Y:S01]  /*0180*/  IMAD.WIDE R22, R23, 0x4, R28.reuse ;  /* 0x0000000417167825 */ /* 0x100fe200078e021c */
[----:B------:R2:W3:Y:S03]  /*0190*/  @!P0 LDG.E.EL.128 R8, desc[UR6][R12.64] ;  /* 0x000000060c088981 */ /* 0x0004e6000c2e1d00 */
[--C-:B------:R-:W-:Y:S01]  /*01a0*/  IMAD.WIDE R20, R21, 0x4, R28.reuse ;  /* 0x0000000415147825 */ /* 0x100fe200078e021c */
[----:B------:R4:W5:Y:S03]  /*01b0*/  @!P0 LDG.E.EL.128 R4, desc[UR6][R22.64] ;  /* 0x0000000616048981 */ /* 0x000966000c2e1d00 */
[----:B------:R-:W-:Y:S01]  /*01c0*/  IMAD.WIDE R28, R15, 0x4, R28 ;  /* 0x000000040f1c7825 */ /* 0x000fe200078e021c */
[----:B------:R-:W-:Y:S02]  /*01d0*/  CS2R R14, SRZ ;  /* 0x00000000000e7805 */ /* 0x000fe4000001ff00 */
[----:B--2---:R-:W-:-:S02]  /*01e0*/  CS2R R12, SRZ ;  /* 0x00000000000c7805 */ /* 0x004fc4000001ff00 */
[----:B------:R-:W-:Y:S02]  /*01f0*/  CS2R R16, SRZ ;  /* 0x0000000000107805 */ /* 0x000fe4000001ff00 */
[----:B------:R-:W-:Y:S02]  /*0200*/  CS2R R18, SRZ ;  /* 0x0000000000127805 */ /* 0x000fe4000001ff00 */
[----:B----4-:R-:W-:Y:S01]  /*0210*/  CS2R R22, SRZ ;  /* 0x0000000000167805 */ /* 0x010fe2000001ff00 */
[----:B------:R2:W4:Y:S04]  /*0220*/  @!P0 LDG.E.EL.128 R12, desc[UR6][R20.64] ;  /* 0x00000006140c8981 */ /* 0x000528000c2e1d00 */
[----:B------:R-:W3:Y:S01]  /*0230*/  @!P0 LDG.E.EL.128 R16, desc[UR6][R28.64] ;  /* 0x000000061c108981 */ /* 0x000ee2000c2e1d00 */
[----:B--2---:R-:W-:-:S06]  /*0240*/  CS2R R20, SRZ ;  /* 0x0000000000147805 */ /* 0x004fcc000001ff00 */
[----:B-1----:R-:W5:Y:S01]  /*0250*/  @!P0 LDG.E.EL.128 R20, desc[UR6][R26.64] ;  /* 0x000000061a148981 */ /* 0x002f62000c2e1d00 */
[----:B------:R-:W1:Y:S01]  /*0260*/  S2R R24, SR_TID.X ;  /* 0x0000000000187919 */ /* 0x000e620000002100 */
[----:B------:R-:W2:Y:S01]  /*0270*/  S2UR UR5, SR_CgaCtaId ;  /* 0x00000000000579c3 */ /* 0x000ea20000008800 */
[----:B------:R-:W-:Y:S02]  /*0280*/  UMOV UR4, 0x400 ;  /* 0x0000040000047882 */ /* 0x000fe40000000000 */
[----:B--2---:R-:W-:Y:S01]  /*0290*/  UPRMT UR4, UR5, 0x654, UR4 ;  /* 0x0000065405047896 */ /* 0x004fe20008000004 */
[----:B------:R-:W-:-:S04]  /*02a0*/  SHF.R.U32.HI R0, RZ, 0x6, R0 ;  /* 0x00000006ff007819 */ /* 0x000fc80000011600 */
[----:B------:R-:W-:-:S04]  /*02b0*/  SGXT.U32 R0, R0, 0x2 ;  /* 0x000000020000781a */ /* 0x000fc80000000000 */
[----:B------:R-:W-:-:S04]  /*02c0*/  LOP3.LUT R25, R25, R0, RZ, 0xfc, !PT ;  /* 0x0000000019197212 */ /* 0x000fc800078efcff */
[----:B------:R-:W-:Y:S01]  /*02d0*/  ISETP.GE.AND P1, PT, R25, 0x10, PT ;  /* 0x000000101900780c */ /* 0x000fe20003f26270 */
[C---:B-----5:R-:W-:Y:S01]  /*02e0*/  FADD R4, R20.reuse, R4 ;  /* 0x0000000414047221 */ /* 0x060fe20000000000 */
[C---:B---3--:R-:W-:Y:S01]  /*02f0*/  FADD R8, R20.reuse, R8 ;  /* 0x0000000814087221 */ /* 0x048fe20000000000 */
[C---:B----4-:R-:W-:Y:S01]  /*0300*/  FADD R12, R20.reuse, R12 ;  /* 0x0000000c140c7221 */ /* 0x050fe20000000000 */
[----:B------:R-:W-:Y:S01]  /*0310*/  FADD R16, R20, R16 ;  /* 0x0000001014107221 */ /* 0x000fe20000000000 */
[----:B-1----:R-:W-:Y:S02]  /*0320*/  IMAD.SHL.U32 R20, R24, 0x400, RZ ;  /* 0x0000040018147824 */ /* 0x002fe400078e00ff */
[C---:B------:R-:W-:Y:S01]  /*0330*/  FADD R5, R21.reuse, R5 ;  /* 0x0000000515057221 */ /* 0x040fe20000000000 */
[C---:B------:R-:W-:Y:S01]  /*0340*/  FADD R9, R21.reuse, R9 ;  /* 0x0000000915097221 */ /* 0x040fe20000000000 */
[C---:B------:R-:W-:Y:S01]  /*0350*/  FADD R13, R21.reuse, R13 ;  /* 0x0000000d150d7221 */ /* 0x040fe20000000000 */
[----:B------:R-:W-:Y:S01]  /*0360*/  FADD R17, R21, R17 ;  /* 0x0000001115117221 */ /* 0x000fe20000000000 */
[----:B------:R-:W-:-:S02]  /*0370*/  SHF.R.U32.HI R21, RZ, 0x2, R24 ;  /* 0x00000002ff157819 */ /* 0x000fc40000011618 */
[----:B------:R-:W-:Y:S01]  /*0380*/  LOP3.LUT R20, R20, 0xc00, RZ, 0xc0, !PT ;  /* 0x00000c0014147812 */ /* 0x000fe200078ec0ff */
[C---:B------:R-:W-:Y:S01]  /*0390*/  FADD R6, R22.reuse, R6 ;  /* 0x0000000616067221 */ /* 0x040fe20000000000 */
[C---:B------:R-:W-:Y:S01]  /*03a0*/  FADD R10, R22.reuse, R10 ;  /* 0x0000000a160a7221 */ /* 0x040fe20000000000 */
[C---:B------:R-:W-:Y:S01]  /*03b0*/  FADD R14, R22.reuse, R14 ;  /* 0x0000000e160e7221 */ /* 0x040fe20000000000 */
[----:B------:R-:W-:Y:S01]  /*03c0*/  SGXT.U32 R21, R21, 0x6 ;  /* 0x000000061515781a */ /* 0x000fe20000000000 */
[----:B------:R-:W-:Y:S01]  /*03d0*/  FADD R22, R22, R18 ;  /* 0x0000001216167221 */ /* 0x000fe20000000000 */
[C---:B------:R-:W-:Y:S02]  /*03e0*/  LOP3.LUT R18, R20.reuse, 0x100, RZ, 0xfc, !PT ;  /* 0x0000010014127812 */ /* 0x040fe400078efcff */
[C---:B------:R-:W-:Y:S02]  /*03f0*/  LOP3.LUT R26, R20.reuse, 0x200, RZ, 0xfc, !PT ;  /* 0x00000200141a7812 */ /* 0x040fe400078efcff */
[----:B------:R-:W-:-:S02]  /*0400*/  LOP3.LUT R28, R20, 0x300, RZ, 0xfc, !PT ;  /* 0x00000300141c7812 */ /* 0x000fc400078efcff */
[C---:B------:R-:W-:Y:S02]  /*0410*/  LOP3.LUT R24, R20.reuse, R21, RZ, 0xfc, !PT ;  /* 0x0000001514187212 */ /* 0x040fe400078efcff */
[----:B------:R-:W-:Y:S02]  /*0420*/  LEA.HI R27, R20, UR4, RZ, 0x1a ;  /* 0x00000004141b7c11 */ /* 0x000fe4000f8fd0ff */
[----:B------:R-:W-:Y:S02]  /*0430*/  LEA.HI R21, R18, UR4, RZ, 0x1a ;  /* 0x0000000412157c11 */ /* 0x000fe4000f8fd0ff */
[----:B------:R-:W-:Y:S02]  /*0440*/  LEA.HI R29, R26, UR4, RZ, 0x1a ;  /* 0x000000041a1d7c11 */ /* 0x000fe4000f8fd0ff */
[----:B------:R-:W-:Y:S01]  /*0450*/  LEA.HI R28, R28, UR4, RZ, 0x1a ;  /* 0x000000041c1c7c11 */ /* 0x000fe2000f8fd0ff */
[C---:B------:R-:W-:Y:S02]  /*0460*/  IMAD R27, R24.reuse, 0x4, R27 ;  /* 0x00000004181b7824 */ /* 0x040fe400078e021b */
[----:B------:R-:W-:-:S02]  /*0470*/  IMAD R20, R24, 0x4, R21 ;  /* 0x0000000418147824 */ /* 0x000fc400078e0215 */
[C---:B------:R-:W-:Y:S01]  /*0480*/  FADD R7, R23.reuse, R7 ;  /* 0x0000000717077221 */ /* 0x040fe20000000000 */
[C---:B------:R-:W-:Y:S02]  /*0490*/  IMAD R21, R24.reuse, 0x4, R29 ;  /* 0x0000000418157824 */ /* 0x040fe400078e021d */
[----:B------:R-:W-:Y:S01]  /*04a0*/  IMAD R24, R24, 0x4, R28 ;  /* 0x0000000418187824 */ /* 0x000fe200078e021c */
[----:B------:R1:W-:Y:S01]  /*04b0*/  STS [R27], R4 ;  /* 0x000000041b007388 */ /* 0x0003e20000000800 */
[----:B------:R-:W-:-:S03]  /*04c0*/  FADD R11, R23, R11 ;  /* 0x0000000b170b7221 */ /* 0x000fc60000000000 */
[----:B------:R-:W-:Y:S04]  /*04d0*/  STS [R20+0x400], R5 ;  /* 0x0004000514007388 */ /* 0x000fe80000000800 */
[----:B------:R-:W-:Y:S01]  /*04e0*/  STS [R21+0x800], R6 ;  /* 0x0008000615007388 */ /* 0x000fe20000000800 */
[----:B------:R-:W-:-:S03]  /*04f0*/  FADD R15, R23, R15 ;  /* 0x0000000f170f7221 */ /* 0x000fc60000000000 */
[----:B------:R-:W-:Y:S04]  /*0500*/  STS [R24+0xc00], R7 ;  /* 0x000c000718007388 */ /* 0x000fe80000000800 */
[----:B------:R-:W-:Y:S04]  /*0510*/  STS [R27+0x100], R8 ;  /* 0x000100081b007388 */ /* 0x000fe80000000800 */
[----:B------:R-:W-:Y:S04]  /*0520*/  STS [R20+0x500], R9 ;  /* 0x0005000914007388 */ /* 0x000fe80000000800 */
[----:B------:R-:W-:Y:S01]  /*0530*/  STS [R21+0x900], R10 ;  /* 0x0009000a15007388 */ /* 0x000fe20000000800 */
[----:B------:R-:W-:-:S03]  /*0540*/  FADD R19, R23, R19 ;  /* 0x0000001317137221 */ /* 0x000fc60000000000 */
[----:B------:R-:W-:Y:S04]  /*0550*/  STS [R24+0xd00], R11 ;  /* 0x000d000b18007388 */ /* 0x000fe80000000800 */
[----:B------:R-:W-:Y:S04]  /*0560*/  STS [R27+0x200], R12 ;  /* 0x0002000c1b007388 */ /* 0x000fe80000000800 */
[----:B------:R-:W-:Y:S04]  /*0570*/  STS [R20+0x600], R13 ;  /* 0x0006000d14007388 */ /* 0x000fe80000000800 */
[----:B------:R-:W-:Y:S04]  /*0580*/  STS [R21+0xa00], R14 ;  /* 0x000a000e15007388 */ /* 0x000fe80000000800 */
[----:B------:R-:W-:Y:S01]  /*0590*/  STS [R24+0xe00], R15 ;  /* 0x000e000f18007388 */ /* 0x000fe20000000800 */
[----:B------:R-:W-:-:S03]  /*05a0*/  LOP3.LUT R18, R2, 0x3fc, RZ, 0xc0, !PT ;  /* 0x000003fc02127812 */ /* 0x000fc600078ec0ff */
[----:B------:R-:W-:Y:S04]  /*05b0*/  STS [R27+0x300], R16 ;  /* 0x000300101b007388 */ /* 0x000fe80000000800 */
[----:B------:R2:W-:Y:S04]  /*05c0*/  STS [R20+0x700], R17 ;  /* 0x0007001114007388 */ /* 0x0005e80000000800 */
[----:B------:R3:W-:Y:S04]  /*05d0*/  STS [R21+0xb00], R22 ;  /* 0x000b001615007388 */ /* 0x0007e80000000800 */
[----:B------:R4:W-:Y:S01]  /*05e0*/  STS [R24+0xf00], R19 ;  /* 0x000f001318007388 */ /* 0x0009e20000000800 */
[C---:B-1----:R-:W-:Y:S01]  /*05f0*/  LOP3.LUT R4, R18.reuse, 0x400, RZ, 0xfc, !PT ;  /* 0x0000040012047812 */ /* 0x042fe200078efcff */
[----:B--2---:R-:W1:Y:S01]  /*0600*/  LDC.64 R16, c[0x0][0x220] ;  /* 0x00008800ff107b82 */ /* 0x004e620000000a00 */
[----:B------:R-:W-:-:S02]  /*0610*/  LOP3.LUT R5, R18, 0x800, RZ, 0xfc, !PT ;  /* 0x0000080012057812 */ /* 0x000fc400078efcff */
[----:B------:R-:W-:Y:S02]  /*0620*/  SHF.R.U32.HI R6, RZ, 0x8, R2 ;  /* 0x00000008ff067819 */ /* 0x000fe40000011602 */
[----:B------:R-:W-:Y:S02]  /*0630*/  SHF.R.U32.HI R4, RZ, 0x6, R4 ;  /* 0x00000006ff047819 */ /* 0x000fe40000011604 */
[----:B------:R-:W-:Y:S02]  /*0640*/  SHF.R.U32.HI R7, RZ, 0x6, R5 ;  /* 0x00000006ff077819 */ /* 0x000fe40000011605 */
[----:B------:R-:W-:Y:S02]  /*0650*/  SGXT.U32 R5, R6, 0x2 ;  /* 0x000000020605781a */ /* 0x000fe40000000000 */
[----:B------:R-:W-:Y:S02]  /*0660*/  LOP3.LUT R6, R4, 0x1c, RZ, 0xc0, !PT ;  /* 0x0000001c04067812 */ /* 0x000fe400078ec0ff */
[----:B------:R-:W-:-:S02]  /*0670*/  LOP3.LUT R8, R7, 0x2c, RZ, 0xc0, !PT ;  /* 0x0000002c07087812 */ /* 0x000fc400078ec0ff */
[----:B------:R-:W-:Y:S02]  /*0680*/  LOP3.LUT R4, R5, 0x3fc, R2, 0xf8, !PT ;  /* 0x000003fc05047812 */ /* 0x000fe400078ef802 */
[----:B------:R-:W-:Y:S01]  /*0690*/  LEA R5, R5, UR4, 0x2 ;  /* 0x0000000405057c11 */ /* 0x000fe2000f8e10ff */
[----:B------:R-:W-:Y:S01]  /*06a0*/  VIADD R7, R6, UR4 ;  /* 0x0000000406077c36 */ /* 0x000fe20008000000 */
[----:B------:R-:W-:Y:S01]  /*06b0*/  LEA R4, R4, UR4, 0x2 ;  /* 0x0000000404047c11 */ /* 0x000fe2000f8e10ff */
[----:B------:R-:W-:Y:S01]  /*06c0*/  BAR.SYNC.DEFER_BLOCKING 0x0 ;  /* 0x0000000000007b1d */ /* 0x000fe20000010000 */
[----:B------:R-:W-:Y:S02]  /*06d0*/  VIADD R9, R8, UR4 ;  /* 0x0000000408097c36 */ /* 0x000fe40008000000 */
[C---:B------:R-:W-:Y:S02]  /*06e0*/  IMAD R20, R18.reuse, 0x4, R5 ;  /* 0x0000000412147824 */ /* 0x040fe400078e0205 */
[----:B---3--:R-:W-:-:S02]  /*06f0*/  IMAD R21, R18, 0x4, R7 ;  /* 0x0000000412157824 */ /* 0x008fc400078e0207 */
[----:B------:R-:W-:Y:S01]  /*0700*/  IMAD R22, R18, 0x4, R9 ;  /* 0x0000000412167824 */ /* 0x000fe200078e0209 */
[----:B------:R-:W-:Y:S04]  /*0710*/  LDS R4, [R4] ;  /* 0x0000000004047984 */ /* 0x000fe80000000800 */
[----:B------:R-:W-:Y:S04]  /*0720*/  LDS R5, [R20+0x4] ;  /* 0x0000040014057984 */ /* 0x000fe80000000800 */
[----:B------:R-:W-:Y:S04]  /*0730*/  LDS R6, [R20+0x8] ;  /* 0x0000080014067984 */ /* 0x000fe80000000800 */
[----:B------:R-:W2:Y:S04]  /*0740*/  LDS R7, [R20+0xc] ;  /* 0x00000c0014077984 */ /* 0x000ea80000000800 */
[----:B------:R-:W-:Y:S04]  /*0750*/  LDS R8, [R21+0x1000] ;  /* 0x0010000015087984 */ /* 0x000fe80000000800 */
[----:B------:R-:W-:Y:S04]  /*0760*/  LDS R9, [R21+0x1004] ;  /* 0x0010040015097984 */ /* 0x000fe80000000800 */
[----:B------:R-:W-:Y:S04]  /*0770*/  LDS R10, [R21+0x1008] ;  /* 0x00100800150a7984 */ /* 0x000fe80000000800 */
[----:B------:R-:W3:Y:S04]  /*0780*/  LDS R11, [R21+0x100c] ;  /* 0x00100c00150b7984 */ /* 0x000ee80000000800 */
[----:B------:R-:W-:Y:S04]  /*0790*/  LDS R12, [R22+0x2000] ;  /* 0x00200000160c7984 */ /* 0x000fe80000000800 */
[----:B------:R-:W-:Y:S04]  /*07a0*/  LDS R13, [R22+0x2004] ;  /* 0x00200400160d7984 */ /* 0x000fe80000000800 */
[----:B------:R-:W-:Y:S04]  /*07b0*/  LDS R14, [R22+0x2008] ;  /* 0x00200800160e7984 */ /* 0x000fe80000000800 */
[----:B------:R5:W3:Y:S01]  /*07c0*/  LDS R15, [R22+0x200c] ;  /* 0x00200c00160f7984 */ /* 0x000ae20000000800 */
[----:B------:R-:W-:-:S02]  /*07d0*/  LOP3.LUT R2, R2, 0xfc, RZ, 0xc0, !PT ;  /* 0x000000fc02027812 */ /* 0x000fc400078ec0ff */
[----:B----4-:R-:W-:Y:S02]  /*07e0*/  LOP3.LUT R19, R18, 0xc00, RZ, 0xfc, !PT ;  /* 0x00000c0012137812 */ /* 0x010fe400078efcff */
[----:B------:R-:W-:Y:S02]  /*07f0*/  PRMT R0, R2, 0x6540, R3 ;  /* 0x0000654002007816 */ /* 0x000fe40000000003 */
[----:B------:R-:W-:Y:S02]  /*0800*/  SHF.R.U32.HI R2, RZ, 0x6, R19 ;  /* 0x00000006ff027819 */ /* 0x000fe40000011613 */
[C---:B------:R-:W-:Y:S02]  /*0810*/  LOP3.LUT R3, R25.reuse, 0x4, RZ, 0xfc, !PT ;  /* 0x0000000419037812 */ /* 0x040fe400078efcff */
[C---:B------:R-:W-:Y:S02]  /*0820*/  LOP3.LUT R19, R25.reuse, 0x8, RZ, 0xfc, !PT ;  /* 0x0000000819137812 */ /* 0x040fe400078efcff */
[----:B-----5:R-:W-:-:S02]  /*0830*/  LOP3.LUT R22, R25, 0xc, RZ, 0xfc, !PT ;  /* 0x0000000c19167812 */ /* 0x020fc400078efcff */
[----:B------:R-:W-:Y:S02]  /*0840*/  ISETP.GE.AND P2, PT, R3, 0x10, PT ;  /* 0x000000100300780c */ /* 0x000fe40003f46270 */
[----:B------:R-:W-:Y:S01]  /*0850*/  ISETP.GE.AND P3, PT, R19, 0x10, PT ;  /* 0x000000101300780c */ /* 0x000fe20003f66270 */
[--C-:B------:R-:W-:Y:S01]  /*0860*/  IMAD R21, R25, 0x1000, R0.reuse ;  /* 0x0000100019157824 */ /* 0x100fe200078e0200 */
[----:B------:R-:W-:Y:S02]  /*0870*/  LOP3.LUT R20, R2, 0x3c, RZ, 0xc0, !PT ;  /* 0x0000003c02147812 */ /* 0x000fe400078ec0ff */
[----:B------:R-:W-:Y:S01]  /*0880*/  ISETP.GE.AND P0, PT, R22, 0x10, PT ;  /* 0x000000101600780c */ /* 0x000fe20003f06270 */
[--C-:B------:R-:W-:Y:S02]  /*0890*/  IMAD R23, R3, 0x1000, R0.reuse ;  /* 0x0000100003177824 */ /* 0x100fe400078e0200 */
[----:B------:R-:W-:Y:S02]  /*08a0*/  IMAD R19, R19, 0x1000, R0 ;  /* 0x0000100013137824 */ /* 0x000fe400078e0200 */
[----:B-1----:R-:W-:-:S04]  /*08b0*/  IMAD.WIDE R2, R21, 0x4, R16 ;  /* 0x0000000415027825 */ /* 0x002fc800078e0210 */
[----:B------:R-:W-:Y:S02]  /*08c0*/  VIADD R27, R20, UR4 ;  /* 0x00000004141b7c36 */ /* 0x000fe40008000000 */
[--C-:B------:R-:W-:Y:S01]  /*08d0*/  IMAD.WIDE R20, R23, 0x4, R16.reuse ;  /* 0x0000000417147825 */ /* 0x100fe200078e0210 */
[----:B--2---:R1:W-:Y:S03]  /*08e0*/  @!P1 STG.E.128 desc[UR6][R2.64], R4 ;  /* 0x0000000402009986 */ /* 0x0043e6000c101d06 */
[----:B------:R-:W-:Y:S01]  /*08f0*/  IMAD.WIDE R22, R19, 0x4, R16 ;  /* 0x0000000413167825 */ /* 0x000fe200078e0210 */
[----:B---3--:R1:W-:Y:S04]  /*0900*/  @!P2 STG.E.128 desc[UR6][R20.64], R8 ;  /* 0x000000081400a986 */ /* 0x0083e8000c101d06 */
[----:B0-----:R1:W-:Y:S01]  /*0910*/  @!P3 STG.E.128 desc[UR6][R22.64], R12 ;  /* 0x0000000c1600b986 */ /* 0x0013e2000c101d06 */
[----:B------:R-:W-:Y:S01]  /*0920*/  IMAD R27, R18, 0x4, R27 ;  /* 0x00000004121b7824 */ /* 0x000fe200078e021b */
[----:B------:R-:W-:Y:S06]  /*0930*/  @P0 EXIT ;  /* 0x000000000000094d */ /* 0x000fec0003800000 */
[----:B-1----:R-:W-:Y:S01]  /*0940*/  LDS R4, [R27+0x3000] ;  /* 0x003000001b047984 */ /* 0x002fe20000000800 */
[----:B------:R-:W-:-:S03]  /*0950*/  LOP3.LUT R3, R25, 0xc, RZ, 0xfc, !PT ;  /* 0x0000000c19037812 */ /* 0x000fc600078efcff */
[----:B------:R-:W-:Y:S02]  /*0960*/  LDS R5, [R27+0x3004] ;  /* 0x003004001b057984 */ /* 0x000fe40000000800 */
[----:B------:R-:W-:Y:S02]  /*0970*/  IMAD R3, R3, 0x1000, R0 ;  /* 0x0000100003037824 */ /* 0x000fe400078e0200 */
[----:B------:R-:W-:Y:S02]  /*0980*/  LDS R6, [R27+0x3008] ;  /* 0x003008001b067984 */ /* 0x000fe40000000800 */
[----:B------:R-:W-:Y:S02]  /*0990*/  IMAD.WIDE R16, R3, 0x4, R16 ;  /* 0x0000000403107825 */ /* 0x000fe400078e0210 */
[----:B------:R-:W0:Y:S04]  /*09a0*/  LDS R7, [R27+0x300c] ;  /* 0x00300c001b077984 */ /* 0x000e280000000800 */
[----:B0-----:R-:W-:Y:S01]  /*09b0*/  STG.E.128 desc[UR6][R16.64], R4 ;  /* 0x0000000410007986 */ /* 0x001fe2000c101d06 */
[----:B------:R-:W-:Y:S05]  /*09c0*/  EXIT ;  /* 0x000000000000794d */ /* 0x000fea0003800000 */
.L_x_0:
[----:B------:R-:W-:-:S00]  /*09d0*/  BRA `(.L_x_0) ;  /* 0xfffffffc00fc7947 */ /* 0x000fc0000383ffff */
[----:B------:R-:W-:-:S00]  /*09e0*/  NOP ;  /* 0x0000000000007918 */ /* 0x000fc00000000000 */
        /* <DEDUP_REMOVED lines=9> */
.L_x_1:


//--------------------- .nv.shared.triton_poi_fused_convolution_19 --------------------------
	.section	.nv.shared.triton_poi_fused_convolution_19,"aw",@nobits
	.sectionflags	@""
	.align	16
	.zero		1024


//--------------------- .nv.constant0.triton_poi_fused_convolution_19 --------------------------
	.section	.nv.constant0.triton_poi_fused_convolution_19,"a",@progbits
	.sectionflags	@""
	.align	4
.nv.constant0.triton_poi_fused_convolution_19:
	.zero		560
